//
// Generated by NVIDIA NVVM Compiler
//
// Compiler Build ID: CL-36424714
// Cuda compilation tools, release 13.0, V13.0.88
// Based on NVVM 20.0.0
//

.version 9.0
.target sm_100
.address_size 64

	// .globl	_Z12vectorAddGPUPKfS0_Pfm

.visible .entry _Z12vectorAddGPUPKfS0_Pfm(
	.param .u64 .ptr .align 1 _Z12vectorAddGPUPKfS0_Pfm_param_0,
	.param .u64 .ptr .align 1 _Z12vectorAddGPUPKfS0_Pfm_param_1,
	.param .u64 .ptr .align 1 _Z12vectorAddGPUPKfS0_Pfm_param_2,
	.param .u64 _Z12vectorAddGPUPKfS0_Pfm_param_3
)
{
	.reg .pred 	%p<2>;
	.reg .b32 	%r<5>;
	.reg .b32 	%f<4>;
	.reg .b64 	%rd<13>;

	ld.param.u64 	%rd2, [_Z12vectorAddGPUPKfS0_Pfm_param_0];
	ld.param.u64 	%rd3, [_Z12vectorAddGPUPKfS0_Pfm_param_1];
	ld.param.u64 	%rd4, [_Z12vectorAddGPUPKfS0_Pfm_param_2];
	ld.param.u64 	%rd5, [_Z12vectorAddGPUPKfS0_Pfm_param_3];
	mov.u32 	%r1, %ctaid.x;
	mov.u32 	%r2, %ntid.x;
	mov.u32 	%r3, %tid.x;
	mad.lo.s32 	%r4, %r1, %r2, %r3;
	cvt.s64.s32 	%rd1, %r4;
	setp.le.u64 	%p1, %rd5, %rd1;
	@%p1 bra 	$L__BB0_2;
	cvta.to.global.u64 	%rd6, %rd2;
	cvta.to.global.u64 	%rd7, %rd3;
	cvta.to.global.u64 	%rd8, %rd4;
	shl.b64 	%rd9, %rd1, 2;
	add.s64 	%rd10, %rd6, %rd9;
	ld.global.f32 	%f1, [%rd10];
	add.s64 	%rd11, %rd7, %rd9;
	ld.global.f32 	%f2, [%rd11];
	add.f32 	%f3, %f1, %f2;
	add.s64 	%rd12, %rd8, %rd9;
	st.global.f32 	[%rd12], %f3;
$L__BB0_2:
	ret;

}


// ===== COMPILED SASS (sm_100) =====

	.target	sm_100

	.elftype	@"ET_EXEC"


//--------------------- .note.nv.tkinfo           --------------------------
	.section	.note.nv.tkinfo,"",@"SHT_NOTE"
	.sectionflags	@"SHF_NOTE_NV_TKINFO"
	.tkinfo
        /*0018*/ 	.word	0x00000002
        /*0030*/ 	.string	""
        /*0030*/ 	.string	"ptxas"
        /*0030*/ 	.string	"Cuda compilation tools, release 13.0, V13.0.88"
        /*0030*/ 	.string	"Build cuda_13.0.r13.0/compiler.36424714_0"
        /*0030*/ 	.string	"-arch sm_100 -m 64 "



//--------------------- .note.nv.cuinfo           --------------------------
	.section	.note.nv.cuinfo,"",@"SHT_NOTE"
	.sectionflags	@"SHF_NOTE_NV_CUINFO"
        /*0018*/ 	.short	0x0002
        /*001a*/ 	.short	0x0064
        /*001c*/ 	.short	0x0082
	.zero		2


//--------------------- .nv.info                  --------------------------
	.section	.nv.info,"",@"SHT_CUDA_INFO"
	.align	4


	//----- nvinfo : EIATTR_REGCOUNT
	.align		4
        /*0000*/ 	.byte	0x04, 0x2f
        /*0002*/ 	.short	(.L_1 - .L_0)
	.align		4
.L_0:
        /*0004*/ 	.word	index@(_Z12vectorAddGPUPKfS0_Pfm)
        /*0008*/ 	.word	0x0000000c


	//----- nvinfo : EIATTR_FRAME_SIZE
	.align		4
.L_1:
        /*000c*/ 	.byte	0x04, 0x11
        /*000e*/ 	.short	(.L_3 - .L_2)
	.align		4
.L_2:
        /*0010*/ 	.word	index@(_Z12vectorAddGPUPKfS0_Pfm)
        /*0014*/ 	.word	0x00000000


	//----- nvinfo : EIATTR_MIN_STACK_SIZE
	.align		4
.L_3:
        /*0018*/ 	.byte	0x04, 0x12
        /*001a*/ 	.short	(.L_5 - .L_4)
	.align		4
.L_4:
        /*001c*/ 	.word	index@(_Z12vectorAddGPUPKfS0_Pfm)
        /*0020*/ 	.word	0x00000000
.L_5:


//--------------------- .nv.compat                --------------------------
	.section	.nv.compat,"",@"SHT_CUDA_COMPAT_INFO"
	.align	4
        /*0000*/ 	.byte	0x02, 0x09, 0x00, 0x00, 0x02, 0x02, 0x01, 0x00, 0x02, 0x05, 0x05, 0x00, 0x03, 0x07, 0x01, 0x01
        /*0010*/ 	.byte	0x02, 0x03, 0x00, 0x00, 0x02, 0x06, 0x01, 0x00, 0x04, 0x0b, 0x08, 0x00, 0x09, 0x00, 0x00, 0x00
        /*0020*/ 	.byte	0x00, 0x00, 0x00, 0x00


//--------------------- .nv.info._Z12vectorAddGPUPKfS0_Pfm --------------------------
	.section	.nv.info._Z12vectorAddGPUPKfS0_Pfm,"",@"SHT_CUDA_INFO"
	.sectionflags	@""
	.align	4


	//----- nvinfo : EIATTR_CUDA_API_VERSION
	.align		4
        /*0000*/ 	.byte	0x04, 0x37
        /*0002*/ 	.short	(.L_7 - .L_6)
.L_6:
        /*0004*/ 	.word	0x00000082


	//----- nvinfo : EIATTR_KPARAM_INFO
	.align		4
.L_7:
        /*0008*/ 	.byte	0x04, 0x17
        /*000a*/ 	.short	(.L_9 - .L_8)
.L_8:
        /*000c*/ 	.word	0x00000000
        /*0010*/ 	.short	0x0003
        /*0012*/ 	.short	0x0018
        /*0014*/ 	.byte	0x00, 0xf0, 0x21, 0x00


	//----- nvinfo : EIATTR_KPARAM_INFO
	.align		4
.L_9:
        /*0018*/ 	.byte	0x04, 0x17
        /*001a*/ 	.short	(.L_11 - .L_10)
.L_10:
        /*001c*/ 	.word	0x00000000
        /*0020*/ 	.short	0x0002
        /*0022*/ 	.short	0x0010
        /*0024*/ 	.byte	0x00, 0xf5, 0x21, 0x00


	//----- nvinfo : EIATTR_KPARAM_INFO
	.align		4
.L_11:
        /*0028*/ 	.byte	0x04, 0x17
        /*002a*/ 	.short	(.L_13 - .L_12)
.L_12:
        /*002c*/ 	.word	0x00000000
        /*0030*/ 	.short	0x0001
        /*0032*/ 	.short	0x0008
        /*0034*/ 	.byte	0x00, 0xf5, 0x21, 0x00


	//----- nvinfo : EIATTR_KPARAM_INFO
	.align		4
.L_13:
        /*0038*/ 	.byte	0x04, 0x17
        /*003a*/ 	.short	(.L_15 - .L_14)
.L_14:
        /*003c*/ 	.word	0x00000000
        /*0040*/ 	.short	0x0000
        /*0042*/ 	.short	0x0000
        /*0044*/ 	.byte	0x00, 0xf5, 0x21, 0x00


	//----- nvinfo : EIATTR_SPARSE_MMA_MASK
	.align		4
.L_15:
        /*0048*/ 	.byte	0x03, 0x50
        /*004a*/ 	.short	0x0000


	//----- nvinfo : EIATTR_MAXREG_COUNT
	.align		4
        /*004c*/ 	.byte	0x03, 0x1b
        /*004e*/ 	.short	0x00ff


	//----- nvinfo : EIATTR_MERCURY_ISA_VERSION
	.align		4
        /*0050*/ 	.byte	0x03, 0x5f
        /*0052*/ 	.short	0x0101


	//----- nvinfo : EIATTR_VRC_CTA_INIT_COUNT
	.align		4
        /*0054*/ 	.byte	0x02, 0x4a
	.zero		1
	.zero		1


	//----- nvinfo : EIATTR_EXIT_INSTR_OFFSETS
	.align		4
        /*0058*/ 	.byte	0x04, 0x1c
        /*005a*/ 	.short	(.L_17 - .L_16)


	//   ....[0]....
.L_16:
        /*005c*/ 	.word	0x00000090


	//   ....[1]....
        /*0060*/ 	.word	0x00000190


	//----- nvinfo : EIATTR_CBANK_PARAM_SIZE
	.align		4
.L_17:
        /*0064*/ 	.byte	0x03, 0x19
        /*0066*/ 	.short	0x0020


	//----- nvinfo : EIATTR_PARAM_CBANK
	.align		4
        /*0068*/ 	.byte	0x04, 0x0a
        /*006a*/ 	.short	(.L_19 - .L_18)
	.align		4
.L_18:
        /*006c*/ 	.word	index@(.nv.constant0._Z12vectorAddGPUPKfS0_Pfm)
        /*0070*/ 	.short	0x0380
        /*0072*/ 	.short	0x0020


	//----- nvinfo : EIATTR_SW_WAR
	.align		4
.L_19:
        /*0074*/ 	.byte	0x04, 0x36
        /*0076*/ 	.short	(.L_21 - .L_20)
.L_20:
        /*0078*/ 	.word	0x00000008
.L_21:


//--------------------- .nv.callgraph             --------------------------
	.section	.nv.callgraph,"",@"SHT_CUDA_CALLGRAPH"
	.align	4
	.sectionentsize	8
	.align		4
        /*0000*/ 	.word	0x00000000
	.align		4
        /*0004*/ 	.word	0xffffffff
	.align		4
        /*0008*/ 	.word	0x00000000
	.align		4
        /*000c*/ 	.word	0xfffffffe
	.align		4
        /*0010*/ 	.word	0x00000000
	.align		4
        /*0014*/ 	.word	0xfffffffd
	.align		4
        /*0018*/ 	.word	0x00000000
	.align		4
        /*001c*/ 	.word	0xfffffffc


//--------------------- .text._Z12vectorAddGPUPKfS0_Pfm --------------------------
	.section	.text._Z12vectorAddGPUPKfS0_Pfm,"ax",@progbits
	.align	128
        .global         _Z12vectorAddGPUPKfS0_Pfm
        .type           _Z12vectorAddGPUPKfS0_Pfm,@function
        .size           _Z12vectorAddGPUPKfS0_Pfm,(.L_x_1 - _Z12vectorAddGPUPKfS0_Pfm)
        .other          _Z12vectorAddGPUPKfS0_Pfm,@"STO_CUDA_ENTRY STV_DEFAULT"
_Z12vectorAddGPUPKfS0_Pfm:
.text._Z12vectorAddGPUPKfS0_Pfm:
[----:B------:R-:W-:Y:S01]  /*0000*/  LDC R1, c[0x0][0x37c] ;  /* 0x0000df00ff017b82 */ /* 0x000fe20000000800 */
[----:B------:R-:W0:Y:S07]  /*0010*/  S2R R3, SR_TID.X ;  /* 0x0000000000037919 */ /* 0x000e2e0000002100 */
[----:B------:R-:W0:Y:S01]  /*0020*/  S2UR UR4, SR_CTAID.X ;  /* 0x00000000000479c3 */ /* 0x000e220000002500 */
[----:B------:R-:W1:Y:S07]  /*0030*/  LDCU.64 UR6, c[0x0][0x398] ;  /* 0x00007300ff0677ac */ /* 0x000e6e0008000a00 */
[----:B------:R-:W0:Y:S02]  /*0040*/  LDC R0, c[0x0][0x360] ;  /* 0x0000d800ff007b82 */ /* 0x000e240000000800 */
[----:B0-----:R-:W-:-:S05]  /*0050*/  IMAD R0, R0, UR4, R3 ;  /* 0x0000000400007c24 */ /* 0x001fca000f8e0203 */
[----:B-1----:R-:W-:Y:S02]  /*0060*/  ISETP.GE.U32.AND P0, PT, R0, UR6, PT ;  /* 0x0000000600007c0c */ /* 0x002fe4000bf06070 */
[----:B------:R-:W-:-:S04]  /*0070*/  SHF.R.S32.HI R3, RZ, 0x1f, R0 ;  /* 0x0000001fff037819 */ /* 0x000fc80000011400 */
[----:B------:R-:W-:-:S13]  /*0080*/  ISETP.GE.U32.AND.EX P0, PT, R3, UR7, PT, P0 ;  /* 0x0000000703007c0c */ /* 0x000fda000bf06100 */
[----:B------:R-:W-:Y:S05]  /*0090*/  @P0 EXIT ;  /* 0x000000000000094d */ /* 0x000fea0003800000 */
[----:B------:R-:W0:Y:S01]  /*00a0*/  LDCU.128 UR8, c[0x0][0x380] ;  /* 0x00007000ff0877ac */ /* 0x000e220008000c00 */
[C---:B------:R-:W-:Y:S01]  /*00b0*/  IMAD.SHL.U32 R6, R0.reuse, 0x4, RZ ;  /* 0x0000000400067824 */ /* 0x040fe200078e00ff */
[----:B------:R-:W-:Y:S01]  /*00c0*/  SHF.L.U64.HI R0, R0, 0x2, R3 ;  /* 0x0000000200007819 */ /* 0x000fe20000010203 */
[----:B------:R-:W1:Y:S01]  /*00d0*/  LDCU.64 UR4, c[0x0][0x358] ;  /* 0x00006b00ff0477ac */ /* 0x000e620008000a00 */
[----:B------:R-:W2:Y:S02]  /*00e0*/  LDCU.64 UR6, c[0x0][0x390] ;  /* 0x00007200ff0677ac */ /* 0x000ea40008000a00 */
[C---:B0-----:R-:W-:Y:S02]  /*00f0*/  IADD3 R4, P1, PT, R6.reuse, UR10, RZ ;  /* 0x0000000a06047c10 */ /* 0x041fe4000ff3e0ff */
[----:B------:R-:W-:Y:S02]  /*0100*/  IADD3 R2, P0, PT, R6, UR8, RZ ;  /* 0x0000000806027c10 */ /* 0x000fe4000ff1e0ff */
[----:B------:R-:W-:-:S02]  /*0110*/  IADD3.X R5, PT, PT, R0, UR11, RZ, P1, !PT ;  /* 0x0000000b00057c10 */ /* 0x000fc40008ffe4ff */
[----:B------:R-:W-:-:S04]  /*0120*/  IADD3.X R3, PT, PT, R0, UR9, RZ, P0, !PT ;  /* 0x0000000900037c10 */ /* 0x000fc800087fe4ff */
[----:B-1----:R-:W3:Y:S04]  /*0130*/  LDG.E R5, desc[UR4][R4.64] ;  /* 0x0000000404057981 */ /* 0x002ee8000c1e1900 */
[----:B------:R-:W3:Y:S01]  /*0140*/  LDG.E R2, desc[UR4][R2.64] ;  /* 0x0000000402027981 */ /* 0x000ee2000c1e1900 */
[----:B--2---:R-:W-:-:S04]  /*0150*/  IADD3 R6, P0, PT, R6, UR6, RZ ;  /* 0x0000000606067c10 */ /* 0x004fc8000ff1e0ff */
[----:B------:R-:W-:Y:S01]  /*0160*/  IADD3.X R7, PT, PT, R0, UR7, RZ, P0, !PT ;  /* 0x0000000700077c10 */ /* 0x000fe200087fe4ff */
[----:B---3--:R-:W-:-:S05]  /*0170*/  FADD R9, R2, R5 ;  /* 0x0000000502097221 */ /* 0x008fca0000000000 */
[----:B------:R-:W-:Y:S01]  /*0180*/  STG.E desc[UR4][R6.64], R9 ;  /* 0x0000000906007986 */ /* 0x000fe2000c101904 */
[----:B------:R-:W-:Y:S05]  /*0190*/  EXIT ;  /* 0x000000000000794d */ /* 0x000fea0003800000 */
.L_x_0:
[----:B------:R-:W-:-:S00]  /*01a0*/  BRA `(.L_x_0) ;  /* 0xfffffffc00fc7947 */ /* 0x000fc0000383ffff */
[----:B------:R-:W-:-:S00]  /*01b0*/  NOP ;  /* 0x0000000000007918 */ /* 0x000fc00000000000 */
        /* <DEDUP_REMOVED lines=12> */
.L_x_1:


//--------------------- .nv.shared.reserved.0     --------------------------
	.section	.nv.shared.reserved.0,"aw",@nobits
	.weak		__nv_reservedSMEM_offset_0_alias
	.size		__nv_reservedSMEM_offset_0_alias, 0, 64
	.other		__nv_reservedSMEM_offset_0_alias,@"STO_CUDA_RESERVED_SHARED STV_DEFAULT"
__nv_reservedSMEM_offset_0_alias:
	.zero		0
	.zero		64


//--------------------- .nv.constant0._Z12vectorAddGPUPKfS0_Pfm --------------------------
	.section	.nv.constant0._Z12vectorAddGPUPKfS0_Pfm,"a",@progbits
	.sectionflags	@""
	.align	4
.nv.constant0._Z12vectorAddGPUPKfS0_Pfm:
	.zero		928


//--------------------- SYMBOLS --------------------------

	.type		.nv.reservedSmem.offset0,@object
	.size		.nv.reservedSmem.offset0,0x4
